//
// Generated by NVIDIA NVVM Compiler
//
// Compiler Build ID: CL-36424714
// Cuda compilation tools, release 13.0, V13.0.88
// Based on NVVM 20.0.0
//

.version 9.0
.target sm_100
.address_size 64

	// .globl	_leaky_relu

.visible .entry _leaky_relu()
{


	ret;

}
	// .globl	_batch_norm
.visible .entry _batch_norm()
{


	ret;

}
	// .globl	_conv2d
.visible .entry _conv2d()
{


	ret;

}
	// .globl	_max_pool2d
.visible .entry _max_pool2d(
	.param .u64 .ptr .align 1 _max_pool2d_param_0,
	.param .u32 _max_pool2d_param_1,
	.param .u32 _max_pool2d_param_2,
	.param .u32 _max_pool2d_param_3,
	.param .u32 _max_pool2d_param_4,
	.param .u32 _max_pool2d_param_5,
	.param .u64 .ptr .align 1 _max_pool2d_param_6,
	.param .u32 _max_pool2d_param_7,
	.param .u32 _max_pool2d_param_8
)
{


	ret;

}
	// .globl	_pad
.visible .entry _pad()
{


	ret;

}


// ===== COMPILED SASS (sm_100) =====

	.target	sm_100

	.elftype	@"ET_EXEC"


//--------------------- .note.nv.tkinfo           --------------------------
	.section	.note.nv.tkinfo,"",@"SHT_NOTE"
	.sectionflags	@"SHF_NOTE_NV_TKINFO"
	.tkinfo
        /*0018*/ 	.word	0x00000002
        /*0030*/ 	.string	""
        /*0030*/ 	.string	"ptxas"
        /*0030*/ 	.string	"Cuda compilation tools, release 13.0, V13.0.88"
        /*0030*/ 	.string	"Build cuda_13.0.r13.0/compiler.36424714_0"
        /*0030*/ 	.string	"-arch sm_100 -m 64 "



//--------------------- .note.nv.cuinfo           --------------------------
	.section	.note.nv.cuinfo,"",@"SHT_NOTE"
	.sectionflags	@"SHF_NOTE_NV_CUINFO"
        /*0018*/ 	.short	0x0002
        /*001a*/ 	.short	0x0064
        /*001c*/ 	.short	0x0082
	.zero		2


//--------------------- .nv.info                  --------------------------
	.section	.nv.info,"",@"SHT_CUDA_INFO"
	.align	4


	//----- nvinfo : EIATTR_REGCOUNT
	.align		4
        /*0000*/ 	.byte	0x04, 0x2f
        /*0002*/ 	.short	(.L_1 - .L_0)
	.align		4
.L_0:
        /*0004*/ 	.word	index@(_leaky_relu)
        /*0008*/ 	.word	0x00000004


	//----- nvinfo : EIATTR_FRAME_SIZE
	.align		4
.L_1:
        /*000c*/ 	.byte	0x04, 0x11
        /*000e*/ 	.short	(.L_3 - .L_2)
	.align		4
.L_2:
        /*0010*/ 	.word	index@(_leaky_relu)
        /*0014*/ 	.word	0x00000000


	//----- nvinfo : EIATTR_REGCOUNT
	.align		4
.L_3:
        /*0018*/ 	.byte	0x04, 0x2f
        /*001a*/ 	.short	(.L_5 - .L_4)
	.align		4
.L_4:
        /*001c*/ 	.word	index@(_batch_norm)
        /*0020*/ 	.word	0x00000004


	//----- nvinfo : EIATTR_FRAME_SIZE
	.align		4
.L_5:
        /*0024*/ 	.byte	0x04, 0x11
        /*0026*/ 	.short	(.L_7 - .L_6)
	.align		4
.L_6:
        /*0028*/ 	.word	index@(_batch_norm)
        /*002c*/ 	.word	0x00000000


	//----- nvinfo : EIATTR_REGCOUNT
	.align		4
.L_7:
        /*0030*/ 	.byte	0x04, 0x2f
        /*0032*/ 	.short	(.L_9 - .L_8)
	.align		4
.L_8:
        /*0034*/ 	.word	index@(_conv2d)
        /*0038*/ 	.word	0x00000004


	//----- nvinfo : EIATTR_FRAME_SIZE
	.align		4
.L_9:
        /*003c*/ 	.byte	0x04, 0x11
        /*003e*/ 	.short	(.L_11 - .L_10)
	.align		4
.L_10:
        /*0040*/ 	.word	index@(_conv2d)
        /*0044*/ 	.word	0x00000000


	//----- nvinfo : EIATTR_REGCOUNT
	.align		4
.L_11:
        /*0048*/ 	.byte	0x04, 0x2f
        /*004a*/ 	.short	(.L_13 - .L_12)
	.align		4
.L_12:
        /*004c*/ 	.word	index@(_max_pool2d)
        /*0050*/ 	.word	0x00000004


	//----- nvinfo : EIATTR_FRAME_SIZE
	.align		4
.L_13:
        /*0054*/ 	.byte	0x04, 0x11
        /*0056*/ 	.short	(.L_15 - .L_14)
	.align		4
.L_14:
        /*0058*/ 	.word	index@(_max_pool2d)
        /*005c*/ 	.word	0x00000000


	//----- nvinfo : EIATTR_REGCOUNT
	.align		4
.L_15:
        /*0060*/ 	.byte	0x04, 0x2f
        /*0062*/ 	.short	(.L_17 - .L_16)
	.align		4
.L_16:
        /*0064*/ 	.word	index@(_pad)
        /*0068*/ 	.word	0x00000004


	//----- nvinfo : EIATTR_FRAME_SIZE
	.align		4
.L_17:
        /*006c*/ 	.byte	0x04, 0x11
        /*006e*/ 	.short	(.L_19 - .L_18)
	.align		4
.L_18:
        /*0070*/ 	.word	index@(_pad)
        /*0074*/ 	.word	0x00000000


	//----- nvinfo : EIATTR_MIN_STACK_SIZE
	.align		4
.L_19:
        /*0078*/ 	.byte	0x04, 0x12
        /*007a*/ 	.short	(.L_21 - .L_20)
	.align		4
.L_20:
        /*007c*/ 	.word	index@(_pad)
        /*0080*/ 	.word	0x00000000


	//----- nvinfo : EIATTR_MIN_STACK_SIZE
	.align		4
.L_21:
        /*0084*/ 	.byte	0x04, 0x12
        /*0086*/ 	.short	(.L_23 - .L_22)
	.align		4
.L_22:
        /*0088*/ 	.word	index@(_max_pool2d)
        /*008c*/ 	.word	0x00000000


	//----- nvinfo : EIATTR_MIN_STACK_SIZE
	.align		4
.L_23:
        /*0090*/ 	.byte	0x04, 0x12
        /*0092*/ 	.short	(.L_25 - .L_24)
	.align		4
.L_24:
        /*0094*/ 	.word	index@(_conv2d)
        /*0098*/ 	.word	0x00000000


	//----- nvinfo : EIATTR_MIN_STACK_SIZE
	.align		4
.L_25:
        /*009c*/ 	.byte	0x04, 0x12
        /*009e*/ 	.short	(.L_27 - .L_26)
	.align		4
.L_26:
        /*00a0*/ 	.word	index@(_batch_norm)
        /*00a4*/ 	.word	0x00000000


	//----- nvinfo : EIATTR_MIN_STACK_SIZE
	.align		4
.L_27:
        /*00a8*/ 	.byte	0x04, 0x12
        /*00aa*/ 	.short	(.L_29 - .L_28)
	.align		4
.L_28:
        /*00ac*/ 	.word	index@(_leaky_relu)
        /*00b0*/ 	.word	0x00000000
.L_29:


//--------------------- .nv.compat                --------------------------
	.section	.nv.compat,"",@"SHT_CUDA_COMPAT_INFO"
	.align	4
        /*0000*/ 	.byte	0x02, 0x09, 0x00, 0x00, 0x02, 0x02, 0x01, 0x00, 0x02, 0x05, 0x05, 0x00, 0x03, 0x07, 0x01, 0x01
        /*0010*/ 	.byte	0x02, 0x03, 0x00, 0x00, 0x02, 0x06, 0x01, 0x00, 0x04, 0x0b, 0x08, 0x00, 0x09, 0x00, 0x00, 0x00
        /*0020*/ 	.byte	0x00, 0x00, 0x00, 0x00


//--------------------- .nv.info._pad             --------------------------
	.section	.nv.info._pad,"",@"SHT_CUDA_INFO"
	.sectionflags	@""
	.align	4


	//----- nvinfo : EIATTR_CUDA_API_VERSION
	.align		4
        /*0000*/ 	.byte	0x04, 0x37
        /*0002*/ 	.short	(.L_31 - .L_30)
.L_30:
        /*0004*/ 	.word	0x00000082


	//----- nvinfo : EIATTR_SPARSE_MMA_MASK
	.align		4
.L_31:
        /*0008*/ 	.byte	0x03, 0x50
        /*000a*/ 	.short	0x0000


	//----- nvinfo : EIATTR_MAXREG_COUNT
	.align		4
        /*000c*/ 	.byte	0x03, 0x1b
        /*000e*/ 	.short	0x00ff


	//----- nvinfo : EIATTR_MERCURY_ISA_VERSION
	.align		4
        /*0010*/ 	.byte	0x03, 0x5f
        /*0012*/ 	.short	0x0101


	//----- nvinfo : EIATTR_VRC_CTA_INIT_COUNT
	.align		4
        /*0014*/ 	.byte	0x02, 0x4a
	.zero		1
	.zero		1


	//----- nvinfo : EIATTR_EXIT_INSTR_OFFSETS
	.align		4
        /*0018*/ 	.byte	0x04, 0x1c
        /*001a*/ 	.short	(.L_33 - .L_32)


	//   ....[0]....
.L_32:
        /*001c*/ 	.word	0x00000010


	//----- nvinfo : EIATTR_SW_WAR
	.align		4
.L_33:
        /*0020*/ 	.byte	0x04, 0x36
        /*0022*/ 	.short	(.L_35 - .L_34)
.L_34:
        /*0024*/ 	.word	0x00000008
.L_35:


//--------------------- .nv.info._max_pool2d      --------------------------
	.section	.nv.info._max_pool2d,"",@"SHT_CUDA_INFO"
	.sectionflags	@""
	.align	4


	//----- nvinfo : EIATTR_CUDA_API_VERSION
	.align		4
        /*0000*/ 	.byte	0x04, 0x37
        /*0002*/ 	.short	(.L_37 - .L_36)
.L_36:
        /*0004*/ 	.word	0x00000082


	//----- nvinfo : EIATTR_KPARAM_INFO
	.align		4
.L_37:
        /*0008*/ 	.byte	0x04, 0x17
        /*000a*/ 	.short	(.L_39 - .L_38)
.L_38:
        /*000c*/ 	.word	0x00000000
        /*0010*/ 	.short	0x0008
        /*0012*/ 	.short	0x002c
        /*0014*/ 	.byte	0x00, 0xf0, 0x11, 0x00


	//----- nvinfo : EIATTR_KPARAM_INFO
	.align		4
.L_39:
        /*0018*/ 	.byte	0x04, 0x17
        /*001a*/ 	.short	(.L_41 - .L_40)
.L_40:
        /*001c*/ 	.word	0x00000000
        /*0020*/ 	.short	0x0007
        /*0022*/ 	.short	0x0028
        /*0024*/ 	.byte	0x00, 0xf0, 0x11, 0x00


	//----- nvinfo : EIATTR_KPARAM_INFO
	.align		4
.L_41:
        /*0028*/ 	.byte	0x04, 0x17
        /*002a*/ 	.short	(.L_43 - .L_42)
.L_42:
        /*002c*/ 	.word	0x00000000
        /*0030*/ 	.short	0x0006
        /*0032*/ 	.short	0x0020
        /*0034*/ 	.byte	0x00, 0xf5, 0x21, 0x00


	//----- nvinfo : EIATTR_KPARAM_INFO
	.align		4
.L_43:
        /*0038*/ 	.byte	0x04, 0x17
        /*003a*/ 	.short	(.L_45 - .L_44)
.L_44:
        /*003c*/ 	.word	0x00000000
        /*0040*/ 	.short	0x0005
        /*0042*/ 	.short	0x0018
        /*0044*/ 	.byte	0x00, 0xf0, 0x11, 0x00


	//----- nvinfo : EIATTR_KPARAM_INFO
	.align		4
.L_45:
        /*0048*/ 	.byte	0x04, 0x17
        /*004a*/ 	.short	(.L_47 - .L_46)
.L_46:
        /*004c*/ 	.word	0x00000000
        /*0050*/ 	.short	0x0004
        /*0052*/ 	.short	0x0014
        /*0054*/ 	.byte	0x00, 0xf0, 0x11, 0x00


	//----- nvinfo : EIATTR_KPARAM_INFO
	.align		4
.L_47:
        /*0058*/ 	.byte	0x04, 0x17
        /*005a*/ 	.short	(.L_49 - .L_48)
.L_48:
        /*005c*/ 	.word	0x00000000
        /*0060*/ 	.short	0x0003
        /*0062*/ 	.short	0x0010
        /*0064*/ 	.byte	0x00, 0xf0, 0x11, 0x00


	//----- nvinfo : EIATTR_KPARAM_INFO
	.align		4
.L_49:
        /*0068*/ 	.byte	0x04, 0x17
        /*006a*/ 	.short	(.L_51 - .L_50)
.L_50:
        /*006c*/ 	.word	0x00000000
        /*0070*/ 	.short	0x0002
        /*0072*/ 	.short	0x000c
        /*0074*/ 	.byte	0x00, 0xf0, 0x11, 0x00


	//----- nvinfo : EIATTR_KPARAM_INFO
	.align		4
.L_51:
        /*0078*/ 	.byte	0x04, 0x17
        /*007a*/ 	.short	(.L_53 - .L_52)
.L_52:
        /*007c*/ 	.word	0x00000000
        /*0080*/ 	.short	0x0001
        /*0082*/ 	.short	0x0008
        /*0084*/ 	.byte	0x00, 0xf0, 0x11, 0x00


	//----- nvinfo : EIATTR_KPARAM_INFO
	.align		4
.L_53:
        /*0088*/ 	.byte	0x04, 0x17
        /*008a*/ 	.short	(.L_55 - .L_54)
.L_54:
        /*008c*/ 	.word	0x00000000
        /*0090*/ 	.short	0x0000
        /*0092*/ 	.short	0x0000
        /*0094*/ 	.byte	0x00, 0xf5, 0x21, 0x00


	//----- nvinfo : EIATTR_SPARSE_MMA_MASK
	.align		4
.L_55:
        /*0098*/ 	.byte	0x03, 0x50
        /*009a*/ 	.short	0x0000


	//----- nvinfo : EIATTR_MAXREG_COUNT
	.align		4
        /*009c*/ 	.byte	0x03, 0x1b
        /*009e*/ 	.short	0x00ff


	//----- nvinfo : EIATTR_MERCURY_ISA_VERSION
	.align		4
        /*00a0*/ 	.byte	0x03, 0x5f
        /*00a2*/ 	.short	0x0101


	//----- nvinfo : EIATTR_VRC_CTA_INIT_COUNT
	.align		4
        /*00a4*/ 	.byte	0x02, 0x4a
	.zero		1
	.zero		1


	//----- nvinfo : EIATTR_EXIT_INSTR_OFFSETS
	.align		4
        /*00a8*/ 	.byte	0x04, 0x1c
        /*00aa*/ 	.short	(.L_57 - .L_56)


	//   ....[0]....
.L_56:
        /*00ac*/ 	.word	0x00000010


	//----- nvinfo : EIATTR_CBANK_PARAM_SIZE
	.align		4
.L_57:
        /*00b0*/ 	.byte	0x03, 0x19
        /*00b2*/ 	.short	0x0030


	//----- nvinfo : EIATTR_PARAM_CBANK
	.align		4
        /*00b4*/ 	.byte	0x04, 0x0a
        /*00b6*/ 	.short	(.L_59 - .L_58)
	.align		4
.L_58:
        /*00b8*/ 	.word	index@(.nv.constant0._max_pool2d)
        /*00bc*/ 	.short	0x0380
        /*00be*/ 	.short	0x0030


	//----- nvinfo : EIATTR_SW_WAR
	.align		4
.L_59:
        /*00c0*/ 	.byte	0x04, 0x36
        /*00c2*/ 	.short	(.L_61 - .L_60)
.L_60:
        /*00c4*/ 	.word	0x00000008
.L_61:


//--------------------- .nv.info._conv2d          --------------------------
	.section	.nv.info._conv2d,"",@"SHT_CUDA_INFO"
	.sectionflags	@""
	.align	4


	//----- nvinfo : EIATTR_CUDA_API_VERSION
	.align		4
        /*0000*/ 	.byte	0x04, 0x37
        /*0002*/ 	.short	(.L_63 - .L_62)
.L_62:
        /*0004*/ 	.word	0x00000082


	//----- nvinfo : EIATTR_SPARSE_MMA_MASK
	.align		4
.L_63:
        /*0008*/ 	.byte	0x03, 0x50
        /*000a*/ 	.short	0x0000


	//----- nvinfo : EIATTR_MAXREG_COUNT
	.align		4
        /*000c*/ 	.byte	0x03, 0x1b
        /*000e*/ 	.short	0x00ff


	//----- nvinfo : EIATTR_MERCURY_ISA_VERSION
	.align		4
        /*0010*/ 	.byte	0x03, 0x5f
        /*0012*/ 	.short	0x0101


	//----- nvinfo : EIATTR_VRC_CTA_INIT_COUNT
	.align		4
        /*0014*/ 	.byte	0x02, 0x4a
	.zero		1
	.zero		1


	//----- nvinfo : EIATTR_EXIT_INSTR_OFFSETS
	.align		4
        /*0018*/ 	.byte	0x04, 0x1c
        /*001a*/ 	.short	(.L_65 - .L_64)


	//   ....[0]....
.L_64:
        /*001c*/ 	.word	0x00000010


	//----- nvinfo : EIATTR_SW_WAR
	.align		4
.L_65:
        /*0020*/ 	.byte	0x04, 0x36
        /*0022*/ 	.short	(.L_67 - .L_66)
.L_66:
        /*0024*/ 	.word	0x00000008
.L_67:


//--------------------- .nv.info._batch_norm      --------------------------
	.section	.nv.info._batch_norm,"",@"SHT_CUDA_INFO"
	.sectionflags	@""
	.align	4


	//----- nvinfo : EIATTR_CUDA_API_VERSION
	.align		4
        /*0000*/ 	.byte	0x04, 0x37
        /*0002*/ 	.short	(.L_69 - .L_68)
.L_68:
        /*0004*/ 	.word	0x00000082


	//----- nvinfo : EIATTR_SPARSE_MMA_MASK
	.align		4
.L_69:
        /*0008*/ 	.byte	0x03, 0x50
        /*000a*/ 	.short	0x0000


	//----- nvinfo : EIATTR_MAXREG_COUNT
	.align		4
        /*000c*/ 	.byte	0x03, 0x1b
        /*000e*/ 	.short	0x00ff


	//----- nvinfo : EIATTR_MERCURY_ISA_VERSION
	.align		4
        /*0010*/ 	.byte	0x03, 0x5f
        /*0012*/ 	.short	0x0101


	//----- nvinfo : EIATTR_VRC_CTA_INIT_COUNT
	.align		4
        /*0014*/ 	.byte	0x02, 0x4a
	.zero		1
	.zero		1


	//----- nvinfo : EIATTR_EXIT_INSTR_OFFSETS
	.align		4
        /*0018*/ 	.byte	0x04, 0x1c
        /*001a*/ 	.short	(.L_71 - .L_70)


	//   ....[0]....
.L_70:
        /*001c*/ 	.word	0x00000010


	//----- nvinfo : EIATTR_SW_WAR
	.align		4
.L_71:
        /*0020*/ 	.byte	0x04, 0x36
        /*0022*/ 	.short	(.L_73 - .L_72)
.L_72:
        /*0024*/ 	.word	0x00000008
.L_73:


//--------------------- .nv.info._leaky_relu      --------------------------
	.section	.nv.info._leaky_relu,"",@"SHT_CUDA_INFO"
	.sectionflags	@""
	.align	4


	//----- nvinfo : EIATTR_CUDA_API_VERSION
	.align		4
        /*0000*/ 	.byte	0x04, 0x37
        /*0002*/ 	.short	(.L_75 - .L_74)
.L_74:
        /*0004*/ 	.word	0x00000082


	//----- nvinfo : EIATTR_SPARSE_MMA_MASK
	.align		4
.L_75:
        /*0008*/ 	.byte	0x03, 0x50
        /*000a*/ 	.short	0x0000


	//----- nvinfo : EIATTR_MAXREG_COUNT
	.align		4
        /*000c*/ 	.byte	0x03, 0x1b
        /*000e*/ 	.short	0x00ff


	//----- nvinfo : EIATTR_MERCURY_ISA_VERSION
	.align		4
        /*0010*/ 	.byte	0x03, 0x5f
        /*0012*/ 	.short	0x0101


	//----- nvinfo : EIATTR_VRC_CTA_INIT_COUNT
	.align		4
        /*0014*/ 	.byte	0x02, 0x4a
	.zero		1
	.zero		1


	//----- nvinfo : EIATTR_EXIT_INSTR_OFFSETS
	.align		4
        /*0018*/ 	.byte	0x04, 0x1c
        /*001a*/ 	.short	(.L_77 - .L_76)


	//   ....[0]....
.L_76:
        /*001c*/ 	.word	0x00000010


	//----- nvinfo : EIATTR_SW_WAR
	.align		4
.L_77:
        /*0020*/ 	.byte	0x04, 0x36
        /*0022*/ 	.short	(.L_79 - .L_78)
.L_78:
        /*0024*/ 	.word	0x00000008
.L_79:


//--------------------- .nv.callgraph             --------------------------
	.section	.nv.callgraph,"",@"SHT_CUDA_CALLGRAPH"
	.align	4
	.sectionentsize	8
	.align		4
        /*0000*/ 	.word	0x00000000
	.align		4
        /*0004*/ 	.word	0xffffffff
	.align		4
        /*0008*/ 	.word	0x00000000
	.align		4
        /*000c*/ 	.word	0xfffffffe
	.align		4
        /*0010*/ 	.word	0x00000000
	.align		4
        /*0014*/ 	.word	0xfffffffd
	.align		4
        /*0018*/ 	.word	0x00000000
	.align		4
        /*001c*/ 	.word	0xfffffffc


//--------------------- .text._pad                --------------------------
	.section	.text._pad,"ax",@progbits
	.align	128
        .global         _pad
        .type           _pad,@function
        .size           _pad,(.L_x_5 - _pad)
        .other          _pad,@"STO_CUDA_ENTRY STV_DEFAULT"
_pad:
.text._pad:
[----:B------:R-:W-:Y:S01]  /*0000*/  LDC R1, c[0x0][0x37c] ;  /* 0x0000df00ff017b82 */ /* 0x000fe20000000800 */
[----:B------:R-:W-:Y:S05]  /*0010*/  EXIT ;  /* 0x000000000000794d */ /* 0x000fea0003800000 */
.L_x_0:
[----:B------:R-:W-:-:S00]  /*0020*/  BRA `(.L_x_0) ;  /* 0xfffffffc00fc7947 */ /* 0x000fc0000383ffff */
[----:B------:R-:W-:-:S00]  /*0030*/  NOP ;  /* 0x0000000000007918 */ /* 0x000fc00000000000 */
        /* <DEDUP_REMOVED lines=12> */
.L_x_5:


//--------------------- .text._max_pool2d         --------------------------
	.section	.text._max_pool2d,"ax",@progbits
	.align	128
        .global         _max_pool2d
        .type           _max_pool2d,@function
        .size           _max_pool2d,(.L_x_6 - _max_pool2d)
        .other          _max_pool2d,@"STO_CUDA_ENTRY STV_DEFAULT"
_max_pool2d:
.text._max_pool2d:
[----:B------:R-:W-:Y:S01]  /*0000*/  LDC R1, c[0x0][0x37c] ;  /* 0x0000df00ff017b82 */ /* 0x000fe20000000800 */
[----:B------:R-:W-:Y:S05]  /*0010*/  EXIT ;  /* 0x000000000000794d */ /* 0x000fea0003800000 */
.L_x_1:
        /* <DEDUP_REMOVED lines=14> */
.L_x_6:


//--------------------- .text._conv2d             --------------------------
	.section	.text._conv2d,"ax",@progbits
	.align	128
        .global         _conv2d
        .type           _conv2d,@function
        .size           _conv2d,(.L_x_7 - _conv2d)
        .other          _conv2d,@"STO_CUDA_ENTRY STV_DEFAULT"
_conv2d:
.text._conv2d:
[----:B------:R-:W-:Y:S01]  /*0000*/  LDC R1, c[0x0][0x37c] ;  /* 0x0000df00ff017b82 */ /* 0x000fe20000000800 */
[----:B------:R-:W-:Y:S05]  /*0010*/  EXIT ;  /* 0x000000000000794d */ /* 0x000fea0003800000 */
.L_x_2:
        /* <DEDUP_REMOVED lines=14> */
.L_x_7:


//--------------------- .text._batch_norm         --------------------------
	.section	.text._batch_norm,"ax",@progbits
	.align	128
        .global         _batch_norm
        .type           _batch_norm,@function
        .size           _batch_norm,(.L_x_8 - _batch_norm)
        .other          _batch_norm,@"STO_CUDA_ENTRY STV_DEFAULT"
_batch_norm:
.text._batch_norm:
[----:B------:R-:W-:Y:S01]  /*0000*/  LDC R1, c[0x0][0x37c] ;  /* 0x0000df00ff017b82 */ /* 0x000fe20000000800 */
[----:B------:R-:W-:Y:S05]  /*0010*/  EXIT ;  /* 0x000000000000794d */ /* 0x000fea0003800000 */
.L_x_3:
        /* <DEDUP_REMOVED lines=14> */
.L_x_8:


//--------------------- .text._leaky_relu         --------------------------
	.section	.text._leaky_relu,"ax",@progbits
	.align	128
        .global         _leaky_relu
        .type           _leaky_relu,@function
        .size           _leaky_relu,(.L_x_9 - _leaky_relu)
        .other          _leaky_relu,@"STO_CUDA_ENTRY STV_DEFAULT"
_leaky_relu:
.text._leaky_relu:
[----:B------:R-:W-:Y:S01]  /*0000*/  LDC R1, c[0x0][0x37c] ;  /* 0x0000df00ff017b82 */ /* 0x000fe20000000800 */
[----:B------:R-:W-:Y:S05]  /*0010*/  EXIT ;  /* 0x000000000000794d */ /* 0x000fea0003800000 */
.L_x_4:
        /* <DEDUP_REMOVED lines=14> */
.L_x_9:


//--------------------- .nv.shared.reserved.0     --------------------------
	.section	.nv.shared.reserved.0,"aw",@nobits
	.weak		__nv_reservedSMEM_offset_0_alias
	.size		__nv_reservedSMEM_offset_0_alias, 0, 64
	.other		__nv_reservedSMEM_offset_0_alias,@"STO_CUDA_RESERVED_SHARED STV_DEFAULT"
__nv_reservedSMEM_offset_0_alias:
	.zero		0
	.zero		64


//--------------------- .nv.constant0._pad        --------------------------
	.section	.nv.constant0._pad,"a",@progbits
	.sectionflags	@""
	.align	4
.nv.constant0._pad:
	.zero		896


//--------------------- .nv.constant0._max_pool2d --------------------------
	.section	.nv.constant0._max_pool2d,"a",@progbits
	.sectionflags	@""
	.align	4
.nv.constant0._max_pool2d:
	.zero		944


//--------------------- .nv.constant0._conv2d     --------------------------
	.section	.nv.constant0._conv2d,"a",@progbits
	.sectionflags	@""
	.align	4
.nv.constant0._conv2d:
	.zero		896


//--------------------- .nv.constant0._batch_norm --------------------------
	.section	.nv.constant0._batch_norm,"a",@progbits
	.sectionflags	@""
	.align	4
.nv.constant0._batch_norm:
	.zero		896


//--------------------- .nv.constant0._leaky_relu --------------------------
	.section	.nv.constant0._leaky_relu,"a",@progbits
	.sectionflags	@""
	.align	4
.nv.constant0._leaky_relu:
	.zero		896


//--------------------- SYMBOLS --------------------------

	.type		.nv.reservedSmem.offset0,@object
	.size		.nv.reservedSmem.offset0,0x4
